//
// Generated by NVIDIA NVVM Compiler
//
// Compiler Build ID: CL-36424714
// Cuda compilation tools, release 13.0, V13.0.88
// Based on NVVM 20.0.0
//

.version 9.0
.target sm_100
.address_size 64

	// .globl	_Z13vecProdCyclicPiS_S_i

.visible .entry _Z13vecProdCyclicPiS_S_i(
	.param .u64 .ptr .align 1 _Z13vecProdCyclicPiS_S_i_param_0,
	.param .u64 .ptr .align 1 _Z13vecProdCyclicPiS_S_i_param_1,
	.param .u64 .ptr .align 1 _Z13vecProdCyclicPiS_S_i_param_2,
	.param .u32 _Z13vecProdCyclicPiS_S_i_param_3
)
{
	.reg .b32 	%r<23>;
	.reg .b64 	%rd<24>;

	ld.param.u64 	%rd1, [_Z13vecProdCyclicPiS_S_i_param_0];
	ld.param.u64 	%rd2, [_Z13vecProdCyclicPiS_S_i_param_1];
	ld.param.u64 	%rd3, [_Z13vecProdCyclicPiS_S_i_param_2];
	ld.param.u32 	%r1, [_Z13vecProdCyclicPiS_S_i_param_3];
	mov.u32 	%r2, %tid.x;
	mov.u32 	%r3, %ntid.x;
	mov.u32 	%r4, %ctaid.x;
	mad.lo.s32 	%r5, %r3, %r4, %r2;
	div.s32 	%r6, 10240, %r1;
	cvta.to.global.u64 	%rd4, %rd1;
	cvta.to.global.u64 	%rd5, %rd2;
	cvta.to.global.u64 	%rd6, %rd3;
	add.s32 	%r7, %r5, %r6;
	mul.wide.s32 	%rd7, %r7, 4;
	add.s64 	%rd8, %rd4, %rd7;
	ld.global.u32 	%r8, [%rd8];
	add.s64 	%rd9, %rd5, %rd7;
	ld.global.u32 	%r9, [%rd9];
	mul.lo.s32 	%r10, %r9, %r8;
	add.s64 	%rd10, %rd6, %rd7;
	st.global.u32 	[%rd10], %r10;
	mul.wide.s32 	%rd11, %r6, 4;
	add.s64 	%rd12, %rd8, %rd11;
	ld.global.u32 	%r11, [%rd12];
	add.s64 	%rd13, %rd9, %rd11;
	ld.global.u32 	%r12, [%rd13];
	mul.lo.s32 	%r13, %r12, %r11;
	add.s64 	%rd14, %rd10, %rd11;
	st.global.u32 	[%rd14], %r13;
	add.s64 	%rd15, %rd12, %rd11;
	ld.global.u32 	%r14, [%rd15];
	add.s64 	%rd16, %rd13, %rd11;
	ld.global.u32 	%r15, [%rd16];
	mul.lo.s32 	%r16, %r15, %r14;
	add.s64 	%rd17, %rd14, %rd11;
	st.global.u32 	[%rd17], %r16;
	add.s64 	%rd18, %rd15, %rd11;
	ld.global.u32 	%r17, [%rd18];
	add.s64 	%rd19, %rd16, %rd11;
	ld.global.u32 	%r18, [%rd19];
	mul.lo.s32 	%r19, %r18, %r17;
	add.s64 	%rd20, %rd17, %rd11;
	st.global.u32 	[%rd20], %r19;
	add.s64 	%rd21, %rd18, %rd11;
	ld.global.u32 	%r20, [%rd21];
	add.s64 	%rd22, %rd19, %rd11;
	ld.global.u32 	%r21, [%rd22];
	mul.lo.s32 	%r22, %r21, %r20;
	add.s64 	%rd23, %rd20, %rd11;
	st.global.u32 	[%rd23], %r22;
	ret;

}
	// .globl	_Z16vecProdNonCyclicPiS_S_i
.visible .entry _Z16vecProdNonCyclicPiS_S_i(
	.param .u64 .ptr .align 1 _Z16vecProdNonCyclicPiS_S_i_param_0,
	.param .u64 .ptr .align 1 _Z16vecProdNonCyclicPiS_S_i_param_1,
	.param .u64 .ptr .align 1 _Z16vecProdNonCyclicPiS_S_i_param_2,
	.param .u32 _Z16vecProdNonCyclicPiS_S_i_param_3
)
{
	.reg .b32 	%r<10>;
	.reg .b64 	%rd<11>;

	ld.param.u64 	%rd1, [_Z16vecProdNonCyclicPiS_S_i_param_0];
	ld.param.u64 	%rd2, [_Z16vecProdNonCyclicPiS_S_i_param_1];
	ld.param.u64 	%rd3, [_Z16vecProdNonCyclicPiS_S_i_param_2];
	ld.param.u32 	%r1, [_Z16vecProdNonCyclicPiS_S_i_param_3];
	cvta.to.global.u64 	%rd4, %rd3;
	cvta.to.global.u64 	%rd5, %rd2;
	cvta.to.global.u64 	%rd6, %rd1;
	mov.u32 	%r2, %tid.x;
	mov.u32 	%r3, %ntid.x;
	mov.u32 	%r4, %ctaid.x;
	mad.lo.s32 	%r5, %r3, %r4, %r2;
	add.s32 	%r6, %r5, %r1;
	mul.wide.s32 	%rd7, %r6, 4;
	add.s64 	%rd8, %rd6, %rd7;
	ld.global.u32 	%r7, [%rd8];
	add.s64 	%rd9, %rd5, %rd7;
	ld.global.u32 	%r8, [%rd9];
	mul.lo.s32 	%r9, %r8, %r7;
	add.s64 	%rd10, %rd4, %rd7;
	st.global.u32 	[%rd10], %r9;
	ret;

}
	// .globl	_Z12nonCyclical2PiS_S_
.visible .entry _Z12nonCyclical2PiS_S_(
	.param .u64 .ptr .align 1 _Z12nonCyclical2PiS_S__param_0,
	.param .u64 .ptr .align 1 _Z12nonCyclical2PiS_S__param_1,
	.param .u64 .ptr .align 1 _Z12nonCyclical2PiS_S__param_2
)
{
	.reg .b32 	%r<21>;
	.reg .b64 	%rd<11>;

	ld.param.u64 	%rd1, [_Z12nonCyclical2PiS_S__param_0];
	ld.param.u64 	%rd2, [_Z12nonCyclical2PiS_S__param_1];
	ld.param.u64 	%rd3, [_Z12nonCyclical2PiS_S__param_2];
	mov.u32 	%r1, %tid.x;
	mov.u32 	%r2, %ntid.x;
	mov.u32 	%r3, %ctaid.x;
	mad.lo.s32 	%r4, %r2, %r3, %r1;
	mul.lo.s32 	%r5, %r4, 5;
	cvta.to.global.u64 	%rd4, %rd1;
	cvta.to.global.u64 	%rd5, %rd2;
	cvta.to.global.u64 	%rd6, %rd3;
	mul.wide.s32 	%rd7, %r5, 4;
	add.s64 	%rd8, %rd4, %rd7;
	ld.global.u32 	%r6, [%rd8];
	add.s64 	%rd9, %rd5, %rd7;
	ld.global.u32 	%r7, [%rd9];
	mul.lo.s32 	%r8, %r7, %r6;
	add.s64 	%rd10, %rd6, %rd7;
	st.global.u32 	[%rd10], %r8;
	ld.global.u32 	%r9, [%rd8+4];
	ld.global.u32 	%r10, [%rd9+4];
	mul.lo.s32 	%r11, %r10, %r9;
	st.global.u32 	[%rd10+4], %r11;
	ld.global.u32 	%r12, [%rd8+8];
	ld.global.u32 	%r13, [%rd9+8];
	mul.lo.s32 	%r14, %r13, %r12;
	st.global.u32 	[%rd10+8], %r14;
	ld.global.u32 	%r15, [%rd8+12];
	ld.global.u32 	%r16, [%rd9+12];
	mul.lo.s32 	%r17, %r16, %r15;
	st.global.u32 	[%rd10+12], %r17;
	ld.global.u32 	%r18, [%rd8+16];
	ld.global.u32 	%r19, [%rd9+16];
	mul.lo.s32 	%r20, %r19, %r18;
	st.global.u32 	[%rd10+16], %r20;
	ret;

}


// ===== COMPILED SASS (sm_100) =====

	.target	sm_100

	.elftype	@"ET_EXEC"


//--------------------- .note.nv.tkinfo           --------------------------
	.section	.note.nv.tkinfo,"",@"SHT_NOTE"
	.sectionflags	@"SHF_NOTE_NV_TKINFO"
	.tkinfo
        /*0018*/ 	.word	0x00000002
        /*0030*/ 	.string	""
        /*0030*/ 	.string	"ptxas"
        /*0030*/ 	.string	"Cuda compilation tools, release 13.0, V13.0.88"
        /*0030*/ 	.string	"Build cuda_13.0.r13.0/compiler.36424714_0"
        /*0030*/ 	.string	"-arch sm_100 -m 64 "



//--------------------- .note.nv.cuinfo           --------------------------
	.section	.note.nv.cuinfo,"",@"SHT_NOTE"
	.sectionflags	@"SHF_NOTE_NV_CUINFO"
        /*0018*/ 	.short	0x0002
        /*001a*/ 	.short	0x0064
        /*001c*/ 	.short	0x0082
	.zero		2


//--------------------- .nv.info                  --------------------------
	.section	.nv.info,"",@"SHT_CUDA_INFO"
	.align	4


	//----- nvinfo : EIATTR_REGCOUNT
	.align		4
        /*0000*/ 	.byte	0x04, 0x2f
        /*0002*/ 	.short	(.L_1 - .L_0)
	.align		4
.L_0:
        /*0004*/ 	.word	index@(_Z13vecProdCyclicPiS_S_i)
        /*0008*/ 	.word	0x00000018


	//----- nvinfo : EIATTR_FRAME_SIZE
	.align		4
.L_1:
        /*000c*/ 	.byte	0x04, 0x11
        /*000e*/ 	.short	(.L_3 - .L_2)
	.align		4
.L_2:
        /*0010*/ 	.word	index@(_Z13vecProdCyclicPiS_S_i)
        /*0014*/ 	.word	0x00000000


	//----- nvinfo : EIATTR_REGCOUNT
	.align		4
.L_3:
        /*0018*/ 	.byte	0x04, 0x2f
        /*001a*/ 	.short	(.L_5 - .L_4)
	.align		4
.L_4:
        /*001c*/ 	.word	index@(_Z16vecProdNonCyclicPiS_S_i)
        /*0020*/ 	.word	0x0000000c


	//----- nvinfo : EIATTR_FRAME_SIZE
	.align		4
.L_5:
        /*0024*/ 	.byte	0x04, 0x11
        /*0026*/ 	.short	(.L_7 - .L_6)
	.align		4
.L_6:
        /*0028*/ 	.word	index@(_Z16vecProdNonCyclicPiS_S_i)
        /*002c*/ 	.word	0x00000000


	//----- nvinfo : EIATTR_REGCOUNT
	.align		4
.L_7:
        /*0030*/ 	.byte	0x04, 0x2f
        /*0032*/ 	.short	(.L_9 - .L_8)
	.align		4
.L_8:
        /*0034*/ 	.word	index@(_Z12nonCyclical2PiS_S_)
        /*0038*/ 	.word	0x00000012


	//----- nvinfo : EIATTR_FRAME_SIZE
	.align		4
.L_9:
        /*003c*/ 	.byte	0x04, 0x11
        /*003e*/ 	.short	(.L_11 - .L_10)
	.align		4
.L_10:
        /*0040*/ 	.word	index@(_Z12nonCyclical2PiS_S_)
        /*0044*/ 	.word	0x00000000


	//----- nvinfo : EIATTR_MIN_STACK_SIZE
	.align		4
.L_11:
        /*0048*/ 	.byte	0x04, 0x12
        /*004a*/ 	.short	(.L_13 - .L_12)
	.align		4
.L_12:
        /*004c*/ 	.word	index@(_Z12nonCyclical2PiS_S_)
        /*0050*/ 	.word	0x00000000


	//----- nvinfo : EIATTR_MIN_STACK_SIZE
	.align		4
.L_13:
        /*0054*/ 	.byte	0x04, 0x12
        /*0056*/ 	.short	(.L_15 - .L_14)
	.align		4
.L_14:
        /*0058*/ 	.word	index@(_Z16vecProdNonCyclicPiS_S_i)
        /*005c*/ 	.word	0x00000000


	//----- nvinfo : EIATTR_MIN_STACK_SIZE
	.align		4
.L_15:
        /*0060*/ 	.byte	0x04, 0x12
        /*0062*/ 	.short	(.L_17 - .L_16)
	.align		4
.L_16:
        /*0064*/ 	.word	index@(_Z13vecProdCyclicPiS_S_i)
        /*0068*/ 	.word	0x00000000
.L_17:


//--------------------- .nv.compat                --------------------------
	.section	.nv.compat,"",@"SHT_CUDA_COMPAT_INFO"
	.align	4
        /*0000*/ 	.byte	0x02, 0x09, 0x00, 0x00, 0x02, 0x02, 0x01, 0x00, 0x02, 0x05, 0x05, 0x00, 0x03, 0x07, 0x01, 0x01
        /*0010*/ 	.byte	0x02, 0x03, 0x00, 0x00, 0x02, 0x06, 0x01, 0x00, 0x04, 0x0b, 0x08, 0x00, 0x09, 0x00, 0x00, 0x00
        /*0020*/ 	.byte	0x00, 0x00, 0x00, 0x00


//--------------------- .nv.info._Z12nonCyclical2PiS_S_ --------------------------
	.section	.nv.info._Z12nonCyclical2PiS_S_,"",@"SHT_CUDA_INFO"
	.sectionflags	@""
	.align	4


	//----- nvinfo : EIATTR_CUDA_API_VERSION
	.align		4
        /*0000*/ 	.byte	0x04, 0x37
        /*0002*/ 	.short	(.L_19 - .L_18)
.L_18:
        /*0004*/ 	.word	0x00000082


	//----- nvinfo : EIATTR_KPARAM_INFO
	.align		4
.L_19:
        /*0008*/ 	.byte	0x04, 0x17
        /*000a*/ 	.short	(.L_21 - .L_20)
.L_20:
        /*000c*/ 	.word	0x00000000
        /*0010*/ 	.short	0x0002
        /*0012*/ 	.short	0x0010
        /*0014*/ 	.byte	0x00, 0xf5, 0x21, 0x00


	//----- nvinfo : EIATTR_KPARAM_INFO
	.align		4
.L_21:
        /*0018*/ 	.byte	0x04, 0x17
        /*001a*/ 	.short	(.L_23 - .L_22)
.L_22:
        /*001c*/ 	.word	0x00000000
        /*0020*/ 	.short	0x0001
        /*0022*/ 	.short	0x0008
        /*0024*/ 	.byte	0x00, 0xf5, 0x21, 0x00


	//----- nvinfo : EIATTR_KPARAM_INFO
	.align		4
.L_23:
        /*0028*/ 	.byte	0x04, 0x17
        /*002a*/ 	.short	(.L_25 - .L_24)
.L_24:
        /*002c*/ 	.word	0x00000000
        /*0030*/ 	.short	0x0000
        /*0032*/ 	.short	0x0000
        /*0034*/ 	.byte	0x00, 0xf5, 0x21, 0x00


	//----- nvinfo : EIATTR_SPARSE_MMA_MASK
	.align		4
.L_25:
        /*0038*/ 	.byte	0x03, 0x50
        /*003a*/ 	.short	0x0000


	//----- nvinfo : EIATTR_MAXREG_COUNT
	.align		4
        /*003c*/ 	.byte	0x03, 0x1b
        /*003e*/ 	.short	0x00ff


	//----- nvinfo : EIATTR_MERCURY_ISA_VERSION
	.align		4
        /*0040*/ 	.byte	0x03, 0x5f
        /*0042*/ 	.short	0x0101


	//----- nvinfo : EIATTR_VRC_CTA_INIT_COUNT
	.align		4
        /*0044*/ 	.byte	0x02, 0x4a
	.zero		1
	.zero		1


	//----- nvinfo : EIATTR_EXIT_INSTR_OFFSETS
	.align		4
        /*0048*/ 	.byte	0x04, 0x1c
        /*004a*/ 	.short	(.L_27 - .L_26)


	//   ....[0]....
.L_26:
        /*004c*/ 	.word	0x00000210


	//----- nvinfo : EIATTR_CBANK_PARAM_SIZE
	.align		4
.L_27:
        /*0050*/ 	.byte	0x03, 0x19
        /*0052*/ 	.short	0x0018


	//----- nvinfo : EIATTR_PARAM_CBANK
	.align		4
        /*0054*/ 	.byte	0x04, 0x0a
        /*0056*/ 	.short	(.L_29 - .L_28)
	.align		4
.L_28:
        /*0058*/ 	.word	index@(.nv.constant0._Z12nonCyclical2PiS_S_)
        /*005c*/ 	.short	0x0380
        /*005e*/ 	.short	0x0018


	//----- nvinfo : EIATTR_SW_WAR
	.align		4
.L_29:
        /*0060*/ 	.byte	0x04, 0x36
        /*0062*/ 	.short	(.L_31 - .L_30)
.L_30:
        /*0064*/ 	.word	0x00000008
.L_31:


//--------------------- .nv.info._Z16vecProdNonCyclicPiS_S_i --------------------------
	.section	.nv.info._Z16vecProdNonCyclicPiS_S_i,"",@"SHT_CUDA_INFO"
	.sectionflags	@""
	.align	4


	//----- nvinfo : EIATTR_CUDA_API_VERSION
	.align		4
        /*0000*/ 	.byte	0x04, 0x37
        /*0002*/ 	.short	(.L_33 - .L_32)
.L_32:
        /*0004*/ 	.word	0x00000082


	//----- nvinfo : EIATTR_KPARAM_INFO
	.align		4
.L_33:
        /*0008*/ 	.byte	0x04, 0x17
        /*000a*/ 	.short	(.L_35 - .L_34)
.L_34:
        /*000c*/ 	.word	0x00000000
        /*0010*/ 	.short	0x0003
        /*0012*/ 	.short	0x0018
        /*0014*/ 	.byte	0x00, 0xf0, 0x11, 0x00


	//----- nvinfo : EIATTR_KPARAM_INFO
	.align		4
.L_35:
        /*0018*/ 	.byte	0x04, 0x17
        /*001a*/ 	.short	(.L_37 - .L_36)
.L_36:
        /*001c*/ 	.word	0x00000000
        /*0020*/ 	.short	0x0002
        /*0022*/ 	.short	0x0010
        /*0024*/ 	.byte	0x00, 0xf5, 0x21, 0x00


	//----- nvinfo : EIATTR_KPARAM_INFO
	.align		4
.L_37:
        /*0028*/ 	.byte	0x04, 0x17
        /*002a*/ 	.short	(.L_39 - .L_38)
.L_38:
        /*002c*/ 	.word	0x00000000
        /*0030*/ 	.short	0x0001
        /*0032*/ 	.short	0x0008
        /*0034*/ 	.byte	0x00, 0xf5, 0x21, 0x00


	//----- nvinfo : EIATTR_KPARAM_INFO
	.align		4
.L_39:
        /*0038*/ 	.byte	0x04, 0x17
        /*003a*/ 	.short	(.L_41 - .L_40)
.L_40:
        /*003c*/ 	.word	0x00000000
        /*0040*/ 	.short	0x0000
        /*0042*/ 	.short	0x0000
        /*0044*/ 	.byte	0x00, 0xf5, 0x21, 0x00


	//----- nvinfo : EIATTR_SPARSE_MMA_MASK
	.align		4
.L_41:
        /*0048*/ 	.byte	0x03, 0x50
        /*004a*/ 	.short	0x0000


	//----- nvinfo : EIATTR_MAXREG_COUNT
	.align		4
        /*004c*/ 	.byte	0x03, 0x1b
        /*004e*/ 	.short	0x00ff


	//----- nvinfo : EIATTR_MERCURY_ISA_VERSION
	.align		4
        /*0050*/ 	.byte	0x03, 0x5f
        /*0052*/ 	.short	0x0101


	//----- nvinfo : EIATTR_VRC_CTA_INIT_COUNT
	.align		4
        /*0054*/ 	.byte	0x02, 0x4a
	.zero		1
	.zero		1


	//----- nvinfo : EIATTR_EXIT_INSTR_OFFSETS
	.align		4
        /*0058*/ 	.byte	0x04, 0x1c
        /*005a*/ 	.short	(.L_43 - .L_42)


	//   ....[0]....
.L_42:
        /*005c*/ 	.word	0x00000120


	//----- nvinfo : EIATTR_CBANK_PARAM_SIZE
	.align		4
.L_43:
        /*0060*/ 	.byte	0x03, 0x19
        /*0062*/ 	.short	0x001c


	//----- nvinfo : EIATTR_PARAM_CBANK
	.align		4
        /*0064*/ 	.byte	0x04, 0x0a
        /*0066*/ 	.short	(.L_45 - .L_44)
	.align		4
.L_44:
        /*0068*/ 	.word	index@(.nv.constant0._Z16vecProdNonCyclicPiS_S_i)
        /*006c*/ 	.short	0x0380
        /*006e*/ 	.short	0x001c


	//----- nvinfo : EIATTR_SW_WAR
	.align		4
.L_45:
        /*0070*/ 	.byte	0x04, 0x36
        /*0072*/ 	.short	(.L_47 - .L_46)
.L_46:
        /*0074*/ 	.word	0x00000008
.L_47:


//--------------------- .nv.info._Z13vecProdCyclicPiS_S_i --------------------------
	.section	.nv.info._Z13vecProdCyclicPiS_S_i,"",@"SHT_CUDA_INFO"
	.sectionflags	@""
	.align	4


	//----- nvinfo : EIATTR_CUDA_API_VERSION
	.align		4
        /*0000*/ 	.byte	0x04, 0x37
        /*0002*/ 	.short	(.L_49 - .L_48)
.L_48:
        /*0004*/ 	.word	0x00000082


	//----- nvinfo : EIATTR_KPARAM_INFO
	.align		4
.L_49:
        /*0008*/ 	.byte	0x04, 0x17
        /*000a*/ 	.short	(.L_51 - .L_50)
.L_50:
        /*000c*/ 	.word	0x00000000
        /*0010*/ 	.short	0x0003
        /*0012*/ 	.short	0x0018
        /*0014*/ 	.byte	0x00, 0xf0, 0x11, 0x00


	//----- nvinfo : EIATTR_KPARAM_INFO
	.align		4
.L_51:
        /*0018*/ 	.byte	0x04, 0x17
        /*001a*/ 	.short	(.L_53 - .L_52)
.L_52:
        /*001c*/ 	.word	0x00000000
        /*0020*/ 	.short	0x0002
        /*0022*/ 	.short	0x0010
        /*0024*/ 	.byte	0x00, 0xf5, 0x21, 0x00


	//----- nvinfo : EIATTR_KPARAM_INFO
	.align		4
.L_53:
        /*0028*/ 	.byte	0x04, 0x17
        /*002a*/ 	.short	(.L_55 - .L_54)
.L_54:
        /*002c*/ 	.word	0x00000000
        /*0030*/ 	.short	0x0001
        /*0032*/ 	.short	0x0008
        /*0034*/ 	.byte	0x00, 0xf5, 0x21, 0x00


	//----- nvinfo : EIATTR_KPARAM_INFO
	.align		4
.L_55:
        /*0038*/ 	.byte	0x04, 0x17
        /*003a*/ 	.short	(.L_57 - .L_56)
.L_56:
        /*003c*/ 	.word	0x00000000
        /*0040*/ 	.short	0x0000
        /*0042*/ 	.short	0x0000
        /*0044*/ 	.byte	0x00, 0xf5, 0x21, 0x00


	//----- nvinfo : EIATTR_SPARSE_MMA_MASK
	.align		4
.L_57:
        /*0048*/ 	.byte	0x03, 0x50
        /*004a*/ 	.short	0x0000


	//----- nvinfo : EIATTR_MAXREG_COUNT
	.align		4
        /*004c*/ 	.byte	0x03, 0x1b
        /*004e*/ 	.short	0x00ff


	//----- nvinfo : EIATTR_MERCURY_ISA_VERSION
	.align		4
        /*0050*/ 	.byte	0x03, 0x5f
        /*0052*/ 	.short	0x0101


	//----- nvinfo : EIATTR_VRC_CTA_INIT_COUNT
	.align		4
        /*0054*/ 	.byte	0x02, 0x4a
	.zero		1
	.zero		1


	//----- nvinfo : EIATTR_EXIT_INSTR_OFFSETS
	.align		4
        /*0058*/ 	.byte	0x04, 0x1c
        /*005a*/ 	.short	(.L_59 - .L_58)


	//   ....[0]....
.L_58:
        /*005c*/ 	.word	0x00000440


	//----- nvinfo : EIATTR_CBANK_PARAM_SIZE
	.align		4
.L_59:
        /*0060*/ 	.byte	0x03, 0x19
        /*0062*/ 	.short	0x001c


	//----- nvinfo : EIATTR_PARAM_CBANK
	.align		4
        /*0064*/ 	.byte	0x04, 0x0a
        /*0066*/ 	.short	(.L_61 - .L_60)
	.align		4
.L_60:
        /*0068*/ 	.word	index@(.nv.constant0._Z13vecProdCyclicPiS_S_i)
        /*006c*/ 	.short	0x0380
        /*006e*/ 	.short	0x001c


	//----- nvinfo : EIATTR_SW_WAR
	.align		4
.L_61:
        /*0070*/ 	.byte	0x04, 0x36
        /*0072*/ 	.short	(.L_63 - .L_62)
.L_62:
        /*0074*/ 	.word	0x00000008
.L_63:


//--------------------- .nv.callgraph             --------------------------
	.section	.nv.callgraph,"",@"SHT_CUDA_CALLGRAPH"
	.align	4
	.sectionentsize	8
	.align		4
        /*0000*/ 	.word	0x00000000
	.align		4
        /*0004*/ 	.word	0xffffffff
	.align		4
        /*0008*/ 	.word	0x00000000
	.align		4
        /*000c*/ 	.word	0xfffffffe
	.align		4
        /*0010*/ 	.word	0x00000000
	.align		4
        /*0014*/ 	.word	0xfffffffd
	.align		4
        /*0018*/ 	.word	0x00000000
	.align		4
        /*001c*/ 	.word	0xfffffffc


//--------------------- .text._Z12nonCyclical2PiS_S_ --------------------------
	.section	.text._Z12nonCyclical2PiS_S_,"ax",@progbits
	.align	128
        .global         _Z12nonCyclical2PiS_S_
        .type           _Z12nonCyclical2PiS_S_,@function
        .size           _Z12nonCyclical2PiS_S_,(.L_x_3 - _Z12nonCyclical2PiS_S_)
        .other          _Z12nonCyclical2PiS_S_,@"STO_CUDA_ENTRY STV_DEFAULT"
_Z12nonCyclical2PiS_S_:
.text._Z12nonCyclical2PiS_S_:
[----:B------:R-:W-:Y:S01]  /*0000*/  LDC R1, c[0x0][0x37c] ;  /* 0x0000df00ff017b82 */ /* 0x000fe20000000800 */
[----:B------:R-:W0:Y:S01]  /*0010*/  S2R R0, SR_TID.X ;  /* 0x0000000000007919 */ /* 0x000e220000002100 */
[----:B------:R-:W0:Y:S06]  /*0020*/  LDCU UR6, c[0x0][0x360] ;  /* 0x00006c00ff0677ac */ /* 0x000e2c0008000800 */
[----:B------:R-:W1:Y:S01]  /*0030*/  LDC.64 R2, c[0x0][0x380] ;  /* 0x0000e000ff027b82 */ /* 0x000e620000000a00 */
[----:B------:R-:W0:Y:S01]  /*0040*/  S2R R7, SR_CTAID.X ;  /* 0x0000000000077919 */ /* 0x000e220000002500 */
[----:B------:R-:W2:Y:S06]  /*0050*/  LDCU.64 UR4, c[0x0][0x358] ;  /* 0x00006b00ff0477ac */ /* 0x000eac0008000a00 */
[----:B------:R-:W3:Y:S01]  /*0060*/  LDC.64 R4, c[0x0][0x388] ;  /* 0x0000e200ff047b82 */ /* 0x000ee20000000a00 */
[----:B0-----:R-:W-:-:S07]  /*0070*/  IMAD R0, R7, UR6, R0 ;  /* 0x0000000607007c24 */ /* 0x001fce000f8e0200 */
[----:B------:R-:W0:Y:S01]  /*0080*/  LDC.64 R6, c[0x0][0x390] ;  /* 0x0000e400ff067b82 */ /* 0x000e220000000a00 */
[----:B------:R-:W-:-:S05]  /*0090*/  LEA R9, R0, R0, 0x2 ;  /* 0x0000000000097211 */ /* 0x000fca00078e10ff */
[----:B-1----:R-:W-:-:S04]  /*00a0*/  IMAD.WIDE R2, R9, 0x4, R2 ;  /* 0x0000000409027825 */ /* 0x002fc800078e0202 */
[C---:B---3--:R-:W-:Y:S01]  /*00b0*/  IMAD.WIDE R4, R9.reuse, 0x4, R4 ;  /* 0x0000000409047825 */ /* 0x048fe200078e0204 */
[----:B--2---:R-:W2:Y:S04]  /*00c0*/  LDG.E R0, desc[UR4][R2.64] ;  /* 0x0000000402007981 */ /* 0x004ea8000c1e1900 */
[----:B------:R-:W2:Y:S01]  /*00d0*/  LDG.E R11, desc[UR4][R4.64] ;  /* 0x00000004040b7981 */ /* 0x000ea2000c1e1900 */
[----:B0-----:R-:W-:-:S04]  /*00e0*/  IMAD.WIDE R6, R9, 0x4, R6 ;  /* 0x0000000409067825 */ /* 0x001fc800078e0206 */
[----:B--2---:R-:W-:-:S05]  /*00f0*/  IMAD R11, R0, R11, RZ ;  /* 0x0000000b000b7224 */ /* 0x004fca00078e02ff */
[----:B------:R0:W-:Y:S04]  /*0100*/  STG.E desc[UR4][R6.64], R11 ;  /* 0x0000000b06007986 */ /* 0x0001e8000c101904 */
[----:B------:R-:W2:Y:S04]  /*0110*/  LDG.E R0, desc[UR4][R2.64+0x4] ;  /* 0x0000040402007981 */ /* 0x000ea8000c1e1900 */
[----:B------:R-:W2:Y:S02]  /*0120*/  LDG.E R9, desc[UR4][R4.64+0x4] ;  /* 0x0000040404097981 */ /* 0x000ea4000c1e1900 */
[----:B--2---:R-:W-:-:S05]  /*0130*/  IMAD R9, R0, R9, RZ ;  /* 0x0000000900097224 */ /* 0x004fca00078e02ff */
[----:B------:R-:W-:Y:S04]  /*0140*/  STG.E desc[UR4][R6.64+0x4], R9 ;  /* 0x0000040906007986 */ /* 0x000fe8000c101904 */
        /* <DEDUP_REMOVED lines=9> */
[----:B0-----:R-:W2:Y:S02]  /*01e0*/  LDG.E R11, desc[UR4][R4.64+0x10] ;  /* 0x00001004040b7981 */ /* 0x001ea4000c1e1900 */
[----:B--2---:R-:W-:-:S05]  /*01f0*/  IMAD R11, R0, R11, RZ ;  /* 0x0000000b000b7224 */ /* 0x004fca00078e02ff */
[----:B------:R-:W-:Y:S01]  /*0200*/  STG.E desc[UR4][R6.64+0x10], R11 ;  /* 0x0000100b06007986 */ /* 0x000fe2000c101904 */
[----:B------:R-:W-:Y:S05]  /*0210*/  EXIT ;  /* 0x000000000000794d */ /* 0x000fea0003800000 */
.L_x_0:
[----:B------:R-:W-:-:S00]  /*0220*/  BRA `(.L_x_0) ;  /* 0xfffffffc00fc7947 */ /* 0x000fc0000383ffff */
[----:B------:R-:W-:-:S00]  /*0230*/  NOP ;  /* 0x0000000000007918 */ /* 0x000fc00000000000 */
        /* <DEDUP_REMOVED lines=12> */
.L_x_3:


//--------------------- .text._Z16vecProdNonCyclicPiS_S_i --------------------------
	.section	.text._Z16vecProdNonCyclicPiS_S_i,"ax",@progbits
	.align	128
        .global         _Z16vecProdNonCyclicPiS_S_i
        .type           _Z16vecProdNonCyclicPiS_S_i,@function
        .size           _Z16vecProdNonCyclicPiS_S_i,(.L_x_4 - _Z16vecProdNonCyclicPiS_S_i)
        .other          _Z16vecProdNonCyclicPiS_S_i,@"STO_CUDA_ENTRY STV_DEFAULT"
_Z16vecProdNonCyclicPiS_S_i:
.text._Z16vecProdNonCyclicPiS_S_i:
[----:B------:R-:W-:Y:S01]  /*0000*/  LDC R1, c[0x0][0x37c] ;  /* 0x0000df00ff017b82 */ /* 0x000fe20000000800 */
[----:B------:R-:W0:Y:S01]  /*0010*/  S2R R0, SR_TID.X ;  /* 0x0000000000007919 */ /* 0x000e220000002100 */
[----:B------:R-:W0:Y:S06]  /*0020*/  LDCU UR6, c[0x0][0x360] ;  /* 0x00006c00ff0677ac */ /* 0x000e2c0008000800 */
[----:B------:R-:W1:Y:S01]  /*0030*/  LDC.64 R2, c[0x0][0x380] ;  /* 0x0000e000ff027b82 */ /* 0x000e620000000a00 */
[----:B------:R-:W0:Y:S01]  /*0040*/  S2R R7, SR_CTAID.X ;  /* 0x0000000000077919 */ /* 0x000e220000002500 */
[----:B------:R-:W2:Y:S01]  /*0050*/  LDCU UR7, c[0x0][0x398] ;  /* 0x00007300ff0777ac */ /* 0x000ea20008000800 */
[----:B------:R-:W3:Y:S05]  /*0060*/  LDCU.64 UR4, c[0x0][0x358] ;  /* 0x00006b00ff0477ac */ /* 0x000eea0008000a00 */
[----:B------:R-:W4:Y:S01]  /*0070*/  LDC.64 R4, c[0x0][0x388] ;  /* 0x0000e200ff047b82 */ /* 0x000f220000000a00 */
[----:B0-----:R-:W-:-:S07]  /*0080*/  IMAD R0, R7, UR6, R0 ;  /* 0x0000000607007c24 */ /* 0x001fce000f8e0200 */
[----:B------:R-:W0:Y:S01]  /*0090*/  LDC.64 R6, c[0x0][0x390] ;  /* 0x0000e400ff067b82 */ /* 0x000e220000000a00 */
[----:B--2---:R-:W-:-:S05]  /*00a0*/  IADD3 R9, PT, PT, R0, UR7, RZ ;  /* 0x0000000700097c10 */ /* 0x004fca000fffe0ff */
[----:B-1----:R-:W-:-:S04]  /*00b0*/  IMAD.WIDE R2, R9, 0x4, R2 ;  /* 0x0000000409027825 */ /* 0x002fc800078e0202 */
[C---:B----4-:R-:W-:Y:S02]  /*00c0*/  IMAD.WIDE R4, R9.reuse, 0x4, R4 ;  /* 0x0000000409047825 */ /* 0x050fe400078e0204 */
[----:B---3--:R-:W2:Y:S04]  /*00d0*/  LDG.E R2, desc[UR4][R2.64] ;  /* 0x0000000402027981 */ /* 0x008ea8000c1e1900 */
[----:B------:R-:W2:Y:S01]  /*00e0*/  LDG.E R5, desc[UR4][R4.64] ;  /* 0x0000000404057981 */ /* 0x000ea2000c1e1900 */
[----:B0-----:R-:W-:-:S04]  /*00f0*/  IMAD.WIDE R6, R9, 0x4, R6 ;  /* 0x0000000409067825 */ /* 0x001fc800078e0206 */
[----:B--2---:R-:W-:-:S05]  /*0100*/  IMAD R9, R2, R5, RZ ;  /* 0x0000000502097224 */ /* 0x004fca00078e02ff */
[----:B------:R-:W-:Y:S01]  /*0110*/  STG.E desc[UR4][R6.64], R9 ;  /* 0x0000000906007986 */ /* 0x000fe2000c101904 */
[----:B------:R-:W-:Y:S05]  /*0120*/  EXIT ;  /* 0x000000000000794d */ /* 0x000fea0003800000 */
.L_x_1:
        /* <DEDUP_REMOVED lines=13> */
.L_x_4:


//--------------------- .text._Z13vecProdCyclicPiS_S_i --------------------------
	.section	.text._Z13vecProdCyclicPiS_S_i,"ax",@progbits
	.align	128
        .global         _Z13vecProdCyclicPiS_S_i
        .type           _Z13vecProdCyclicPiS_S_i,@function
        .size           _Z13vecProdCyclicPiS_S_i,(.L_x_5 - _Z13vecProdCyclicPiS_S_i)
        .other          _Z13vecProdCyclicPiS_S_i,@"STO_CUDA_ENTRY STV_DEFAULT"
_Z13vecProdCyclicPiS_S_i:
.text._Z13vecProdCyclicPiS_S_i:
[----:B------:R-:W-:Y:S08]  /*0000*/  LDC R1, c[0x0][0x37c] ;  /* 0x0000df00ff017b82 */ /* 0x000ff00000000800 */
[----:B------:R-:W0:Y:S01]  /*0010*/  LDC R8, c[0x0][0x398] ;  /* 0x0000e600ff087b82 */ /* 0x000e220000000800 */
[----:B------:R-:W1:Y:S01]  /*0020*/  S2R R7, SR_TID.X ;  /* 0x0000000000077919 */ /* 0x000e620000002100 */
[----:B------:R-:W1:Y:S01]  /*0030*/  LDCU UR6, c[0x0][0x360] ;  /* 0x00006c00ff0677ac */ /* 0x000e620008000800 */
[----:B------:R-:W1:Y:S01]  /*0040*/  S2R R6, SR_CTAID.X ;  /* 0x0000000000067919 */ /* 0x000e620000002500 */
[----:B------:R-:W2:Y:S01]  /*0050*/  LDCU.64 UR4, c[0x0][0x358] ;  /* 0x00006b00ff0477ac */ /* 0x000ea20008000a00 */
[----:B0-----:R-:W-:-:S04]  /*0060*/  IABS R4, R8 ;  /* 0x0000000800047213 */ /* 0x001fc80000000000 */
[----:B------:R-:W0:Y:S01]  /*0070*/  I2F.RP R0, R4 ;  /* 0x0000000400007306 */ /* 0x000e220000209400 */
[----:B-1----:R-:W-:-:S07]  /*0080*/  IMAD R7, R6, UR6, R7 ;  /* 0x0000000606077c24 */ /* 0x002fce000f8e0207 */
[----:B0-----:R-:W0:Y:S02]  /*0090*/  MUFU.RCP R0, R0 ;  /* 0x0000000000007308 */ /* 0x001e240000001000 */
[----:B0-----:R-:W-:-:S06]  /*00a0*/  IADD3 R2, PT, PT, R0, 0xffffffe, RZ ;  /* 0x0ffffffe00027810 */ /* 0x001fcc0007ffe0ff */
[----:B------:R0:W1:Y:S02]  /*00b0*/  F2I.FTZ.U32.TRUNC.NTZ R3, R2 ;  /* 0x0000000200037305 */ /* 0x000064000021f000 */
[----:B0-----:R-:W-:Y:S01]  /*00c0*/  HFMA2 R2, -RZ, RZ, 0, 0 ;  /* 0x00000000ff027431 */ /* 0x001fe200000001ff */
[----:B-1----:R-:W-:-:S05]  /*00d0*/  IADD3 R5, PT, PT, RZ, -R3, RZ ;  /* 0x80000003ff057210 */ /* 0x002fca0007ffe0ff */
[----:B------:R-:W-:-:S04]  /*00e0*/  IMAD R5, R5, R4, RZ ;  /* 0x0000000405057224 */ /* 0x000fc800078e02ff */
[----:B------:R-:W-:Y:S01]  /*00f0*/  IMAD.HI.U32 R3, R3, R5, R2 ;  /* 0x0000000503037227 */ /* 0x000fe200078e0002 */
[----:B------:R-:W-:-:S04]  /*0100*/  LOP3.LUT R2, R8, 0x2800, RZ, 0x3c, !PT ;  /* 0x0000280008027812 */ /* 0x000fc800078e3cff */
[----:B------:R-:W-:Y:S01]  /*0110*/  ISETP.GE.AND P1, PT, R2, RZ, PT ;  /* 0x000000ff0200720c */ /* 0x000fe20003f26270 */
[----:B------:R-:W-:-:S05]  /*0120*/  IMAD.HI.U32 R0, R3, 0x2800, RZ ;  /* 0x0000280003007827 */ /* 0x000fca00078e00ff */
[----:B------:R-:W-:-:S05]  /*0130*/  IADD3 R3, PT, PT, -R0, RZ, RZ ;  /* 0x000000ff00037210 */ /* 0x000fca0007ffe1ff */
[----:B------:R-:W-:-:S05]  /*0140*/  IMAD R3, R4, R3, 0x2800 ;  /* 0x0000280004037424 */ /* 0x000fca00078e0203 */
[----:B------:R-:W-:-:S13]  /*0150*/  ISETP.GT.U32.AND P2, PT, R4, R3, PT ;  /* 0x000000030400720c */ /* 0x000fda0003f44070 */
[-C--:B------:R-:W-:Y:S02]  /*0160*/  @!P2 IADD3 R3, PT, PT, R3, -R4.reuse, RZ ;  /* 0x800000040303a210 */ /* 0x080fe40007ffe0ff */
[----:B------:R-:W-:Y:S02]  /*0170*/  @!P2 IADD3 R0, PT, PT, R0, 0x1, RZ ;  /* 0x000000010000a810 */ /* 0x000fe40007ffe0ff */
[----:B------:R-:W-:Y:S02]  /*0180*/  ISETP.GE.U32.AND P0, PT, R3, R4, PT ;  /* 0x000000040300720c */ /* 0x000fe40003f06070 */
[----:B------:R-:W0:Y:S01]  /*0190*/  LDC.64 R2, c[0x0][0x380] ;  /* 0x0000e000ff027b82 */ /* 0x000e220000000a00 */
[----:B------:R-:W-:-:S07]  /*01a0*/  ISETP.NE.AND P2, PT, R8, RZ, PT ;  /* 0x000000ff0800720c */ /* 0x000fce0003f45270 */
[----:B------:R-:W1:Y:S03]  /*01b0*/  LDC.64 R4, c[0x0][0x388] ;  /* 0x0000e200ff047b82 */ /* 0x000e660000000a00 */
[----:B------:R-:W-:-:S04]  /*01c0*/  @P0 IADD3 R0, PT, PT, R0, 0x1, RZ ;  /* 0x0000000100000810 */ /* 0x000fc80007ffe0ff */
[----:B------:R-:W-:Y:S02]  /*01d0*/  @!P1 IADD3 R0, PT, PT, -R0, RZ, RZ ;  /* 0x000000ff00009210 */ /* 0x000fe40007ffe1ff */
[----:B------:R-:W-:-:S04]  /*01e0*/  @!P2 LOP3.LUT R0, RZ, R8, RZ, 0x33, !PT ;  /* 0x00000008ff00a212 */ /* 0x000fc800078e33ff */
[----:B------:R-:W-:Y:S02]  /*01f0*/  IADD3 R9, PT, PT, R7, R0, RZ ;  /* 0x0000000007097210 */ /* 0x000fe40007ffe0ff */
[----:B------:R-:W3:Y:S03]  /*0200*/  LDC.64 R6, c[0x0][0x390] ;  /* 0x0000e400ff067b82 */ /* 0x000ee60000000a00 */
[----:B0-----:R-:W-:-:S05]  /*0210*/  IMAD.WIDE R2, R9, 0x4, R2 ;  /* 0x0000000409027825 */ /* 0x001fca00078e0202 */
[----:B--2---:R-:W2:Y:S01]  /*0220*/  LDG.E R8, desc[UR4][R2.64] ;  /* 0x0000000402087981 */ /* 0x004ea2000c1e1900 */
[----:B-1----:R-:W-:-:S05]  /*0230*/  IMAD.WIDE R4, R9, 0x4, R4 ;  /* 0x0000000409047825 */ /* 0x002fca00078e0204 */
[----:B------:R-:W2:Y:S01]  /*0240*/  LDG.E R11, desc[UR4][R4.64] ;  /* 0x00000004040b7981 */ /* 0x000ea2000c1e1900 */
[----:B---3--:R-:W-:-:S04]  /*0250*/  IMAD.WIDE R6, R9, 0x4, R6 ;  /* 0x0000000409067825 */ /* 0x008fc800078e0206 */
[----:B--2---:R-:W-:Y:S02]  /*0260*/  IMAD R17, R8, R11, RZ ;  /* 0x0000000b08117224 */ /* 0x004fe400078e02ff */
[----:B------:R-:W-:-:S04]  /*0270*/  IMAD.WIDE R8, R0, 0x4, R2 ;  /* 0x0000000400087825 */ /* 0x000fc800078e0202 */
[C---:B------:R-:W-:Y:S01]  /*0280*/  IMAD.WIDE R10, R0.reuse, 0x4, R4 ;  /* 0x00000004000a7825 */ /* 0x040fe200078e0204 */
[----:B------:R0:W-:Y:S04]  /*0290*/  STG.E desc[UR4][R6.64], R17 ;  /* 0x0000001106007986 */ /* 0x0001e8000c101904 */
[----:B------:R-:W2:Y:S04]  /*02a0*/  LDG.E R14, desc[UR4][R8.64] ;  /* 0x00000004080e7981 */ /* 0x000ea8000c1e1900 */
[----:B------:R-:W2:Y:S01]  /*02b0*/  LDG.E R15, desc[UR4][R10.64] ;  /* 0x000000040a0f7981 */ /* 0x000ea2000c1e1900 */
[----:B------:R-:W-:-:S04]  /*02c0*/  IMAD.WIDE R12, R0, 0x4, R6 ;  /* 0x00000004000c7825 */ /* 0x000fc800078e0206 */
[----:B------:R-:W-:-:S04]  /*02d0*/  IMAD.WIDE R2, R0, 0x4, R8 ;  /* 0x0000000400027825 */ /* 0x000fc800078e0208 */
[----:B------:R-:W-:-:S04]  /*02e0*/  IMAD.WIDE R4, R0, 0x4, R10 ;  /* 0x0000000400047825 */ /* 0x000fc800078e020a */
[----:B--2---:R-:W-:-:S05]  /*02f0*/  IMAD R19, R14, R15, RZ ;  /* 0x0000000f0e137224 */ /* 0x004fca00078e02ff */
[----:B------:R1:W-:Y:S04]  /*0300*/  STG.E desc[UR4][R12.64], R19 ;  /* 0x000000130c007986 */ /* 0x0003e8000c101904 */
[----:B------:R-:W2:Y:S04]  /*0310*/  LDG.E R16, desc[UR4][R2.64] ;  /* 0x0000000402107981 */ /* 0x000ea8000c1e1900 */
[----:B------:R-:W2:Y:S01]  /*0320*/  LDG.E R21, desc[UR4][R4.64] ;  /* 0x0000000404157981 */ /* 0x000ea2000c1e1900 */
[----:B------:R-:W-:-:S04]  /*0330*/  IMAD.WIDE R14, R0, 0x4, R12 ;  /* 0x00000004000e7825 */ /* 0x000fc800078e020c */
[----:B0-----:R-:W-:-:S04]  /*0340*/  IMAD.WIDE R6, R0, 0x4, R2 ;  /* 0x0000000400067825 */ /* 0x001fc800078e0202 */
[----:B------:R-:W-:-:S04]  /*0350*/  IMAD.WIDE R8, R0, 0x4, R4 ;  /* 0x0000000400087825 */ /* 0x000fc800078e0204 */
[----:B--2---:R-:W-:-:S05]  /*0360*/  IMAD R21, R16, R21, RZ ;  /* 0x0000001510157224 */ /* 0x004fca00078e02ff */
[----:B------:R0:W-:Y:S04]  /*0370*/  STG.E desc[UR4][R14.64], R21 ;  /* 0x000000150e007986 */ /* 0x0001e8000c101904 */
[----:B------:R-:W2:Y:S04]  /*0380*/  LDG.E R16, desc[UR4][R6.64] ;  /* 0x0000000406107981 */ /* 0x000ea8000c1e1900 */
[----:B------:R-:W2:Y:S01]  /*0390*/  LDG.E R17, desc[UR4][R8.64] ;  /* 0x0000000408117981 */ /* 0x000ea2000c1e1900 */
[----:B------:R-:W-:-:S04]  /*03a0*/  IMAD.WIDE R10, R0, 0x4, R14 ;  /* 0x00000004000a7825 */ /* 0x000fc800078e020e */
[----:B------:R-:W-:-:S04]  /*03b0*/  IMAD.WIDE R2, R0, 0x4, R6 ;  /* 0x0000000400027825 */ /* 0x000fc800078e0206 */
[----:B------:R-:W-:-:S04]  /*03c0*/  IMAD.WIDE R4, R0, 0x4, R8 ;  /* 0x0000000400047825 */ /* 0x000fc800078e0208 */
[----:B--2---:R-:W-:-:S05]  /*03d0*/  IMAD R17, R16, R17, RZ ;  /* 0x0000001110117224 */ /* 0x004fca00078e02ff */
[----:B------:R-:W-:Y:S04]  /*03e0*/  STG.E desc[UR4][R10.64], R17 ;  /* 0x000000110a007986 */ /* 0x000fe8000c101904 */
[----:B------:R-:W0:Y:S04]  /*03f0*/  LDG.E R2, desc[UR4][R2.64] ;  /* 0x0000000402027981 */ /* 0x000e28000c1e1900 */
[----:B------:R-:W0:Y:S01]  /*0400*/  LDG.E R5, desc[UR4][R4.64] ;  /* 0x0000000404057981 */ /* 0x000e22000c1e1900 */
[----:B-1----:R-:W-:-:S04]  /*0410*/  IMAD.WIDE R12, R0, 0x4, R10 ;  /* 0x00000004000c7825 */ /* 0x002fc800078e020a */
[----:B0-----:R-:W-:-:S05]  /*0420*/  IMAD R15, R2, R5, RZ ;  /* 0x00000005020f7224 */ /* 0x001fca00078e02ff */
[----:B------:R-:W-:Y:S01]  /*0430*/  STG.E desc[UR4][R12.64], R15 ;  /* 0x0000000f0c007986 */ /* 0x000fe2000c101904 */
[----:B------:R-:W-:Y:S05]  /*0440*/  EXIT ;  /* 0x000000000000794d */ /* 0x000fea0003800000 */
.L_x_2:
        /* <DEDUP_REMOVED lines=11> */
.L_x_5:


//--------------------- .nv.shared.reserved.0     --------------------------
	.section	.nv.shared.reserved.0,"aw",@nobits
	.weak		__nv_reservedSMEM_offset_0_alias
	.size		__nv_reservedSMEM_offset_0_alias, 0, 64
	.other		__nv_reservedSMEM_offset_0_alias,@"STO_CUDA_RESERVED_SHARED STV_DEFAULT"
__nv_reservedSMEM_offset_0_alias:
	.zero		0
	.zero		64


//--------------------- .nv.constant0._Z12nonCyclical2PiS_S_ --------------------------
	.section	.nv.constant0._Z12nonCyclical2PiS_S_,"a",@progbits
	.sectionflags	@""
	.align	4
.nv.constant0._Z12nonCyclical2PiS_S_:
	.zero		920


//--------------------- .nv.constant0._Z16vecProdNonCyclicPiS_S_i --------------------------
	.section	.nv.constant0._Z16vecProdNonCyclicPiS_S_i,"a",@progbits
	.sectionflags	@""
	.align	4
.nv.constant0._Z16vecProdNonCyclicPiS_S_i:
	.zero		924


//--------------------- .nv.constant0._Z13vecProdCyclicPiS_S_i --------------------------
	.section	.nv.constant0._Z13vecProdCyclicPiS_S_i,"a",@progbits
	.sectionflags	@""
	.align	4
.nv.constant0._Z13vecProdCyclicPiS_S_i:
	.zero		924


//--------------------- SYMBOLS --------------------------

	.type		.nv.reservedSmem.offset0,@object
	.size		.nv.reservedSmem.offset0,0x4
